	.headerflags	@"EF_CUDA_TEXMODE_UNIFIED EF_CUDA_64BIT_ADDRESS EF_CUDA_ACCELERATORS EF_CUDA_SM90 EF_CUDA_VIRTUAL_SM(EF_CUDA_SM90)"
	.elftype	@"ET_EXEC"


//--------------------- .nv.info                  --------------------------
	.section	.nv.info,"",@"SHT_CUDA_INFO"
	.align	4


	//----- nvinfo : EIATTR_REGCOUNT
	.align		4
        /*0000*/ 	.byte	0x04, 0x2f
        /*0002*/ 	.short	(.L_2 - .L_1)
	.align		4
.L_1:
        /*0004*/ 	.word	index@(triton_poi_fused_convolution_tanh_7)
        /*0008*/ 	.word	0x0000000c


	//----- nvinfo : EIATTR_MIN_STACK_SIZE
	.align		4
.L_2:
        /*000c*/ 	.byte	0x04, 0x12
        /*000e*/ 	.short	(.L_4 - .L_3)
	.align		4
.L_3:
        /*0010*/ 	.word	index@(triton_poi_fused_convolution_tanh_7)
        /*0014*/ 	.word	0x00000000


	//----- nvinfo : EIATTR_FRAME_SIZE
	.align		4
.L_4:
        /*0018*/ 	.byte	0x04, 0x11
        /*001a*/ 	.short	(.L_6 - .L_5)
	.align		4
.L_5:
        /*001c*/ 	.word	index@(triton_poi_fused_convolution_tanh_7)
        /*0020*/ 	.word	0x00000000


	//----- nvinfo : EIATTR_MIN_STACK_SIZE
	.align		4
.L_6:
        /*0024*/ 	.byte	0x04, 0x12
        /*0026*/ 	.short	(.L_8 - .L_7)
	.align		4
.L_7:
        /*0028*/ 	.word	index@(triton_poi_fused_convolution_tanh_7)
        /*002c*/ 	.word	0x00000000
.L_8:


//--------------------- .nv.info.triton_poi_fused_convolution_tanh_7 --------------------------
	.section	.nv.info.triton_poi_fused_convolution_tanh_7,"",@"SHT_CUDA_INFO"
	.sectionflags	@""
	.align	4


	//----- nvinfo : EIATTR_CUDA_API_VERSION
	.align		4
        /*0000*/ 	.byte	0x04, 0x37
        /*0002*/ 	.short	(.L_10 - .L_9)
.L_9:
        /*0004*/ 	.word	0x0000007c


	//----- nvinfo : EIATTR_KPARAM_INFO
	.align		4
.L_10:
        /*0008*/ 	.byte	0x04, 0x17
        /*000a*/ 	.short	(.L_12 - .L_11)
.L_11:
        /*000c*/ 	.word	0x00000000
        /*0010*/ 	.short	0x0002
        /*0012*/ 	.short	0x0010
        /*0014*/ 	.byte	0x00, 0xf0, 0x11, 0x00


	//----- nvinfo : EIATTR_KPARAM_INFO
	.align		4
.L_12:
        /*0018*/ 	.byte	0x04, 0x17
        /*001a*/ 	.short	(.L_14 - .L_13)
.L_13:
        /*001c*/ 	.word	0x00000000
        /*0020*/ 	.short	0x0001
        /*0022*/ 	.short	0x0008
        /*0024*/ 	.byte	0x00, 0xf4, 0x21, 0x00


	//----- nvinfo : EIATTR_KPARAM_INFO
	.align		4
.L_14:
        /*0028*/ 	.byte	0x04, 0x17
        /*002a*/ 	.short	(.L_16 - .L_15)
.L_15:
        /*002c*/ 	.word	0x00000000
        /*0030*/ 	.short	0x0000
        /*0032*/ 	.short	0x0000
        /*0034*/ 	.byte	0x00, 0xf4, 0x21, 0x00


	//----- nvinfo : EIATTR_SPARSE_MMA_MASK
	.align		4
.L_16:
        /*0038*/ 	.byte	0x03, 0x50
        /*003a*/ 	.short	0x0000


	//----- nvinfo : EIATTR_MAXREG_COUNT
	.align		4
        /*003c*/ 	.byte	0x03, 0x1b
        /*003e*/ 	.short	0x00ff


	//----- nvinfo : EIATTR_EXIT_INSTR_OFFSETS
	.align		4
        /*0040*/ 	.byte	0x04, 0x1c
        /*0042*/ 	.short	(.L_18 - .L_17)


	//   ....[0]....
.L_17:
        /*0044*/ 	.word	0x00000430


	//----- nvinfo : EIATTR_REQNTID
	.align		4
.L_18:
        /*0048*/ 	.byte	0x04, 0x10
        /*004a*/ 	.short	(.L_20 - .L_19)
.L_19:
        /*004c*/ 	.word	0x00000080
        /*0050*/ 	.word	0x00000001
        /*0054*/ 	.word	0x00000001


	//----- nvinfo : EIATTR_CRS_STACK_SIZE
	.align		4
.L_20:
        /*0058*/ 	.byte	0x04, 0x1e
        /*005a*/ 	.short	(.L_22 - .L_21)
.L_21:
        /*005c*/ 	.word	0x00000000


	//----- nvinfo : EIATTR_CBANK_PARAM_SIZE
	.align		4
.L_22:
        /*0060*/ 	.byte	0x03, 0x19
        /*0062*/ 	.short	0x0014


	//----- nvinfo : EIATTR_PARAM_CBANK
	.align		4
        /*0064*/ 	.byte	0x04, 0x0a
        /*0066*/ 	.short	(.L_24 - .L_23)
	.align		4
.L_23:
        /*0068*/ 	.word	index@(.nv.constant0.triton_poi_fused_convolution_tanh_7)
        /*006c*/ 	.short	0x0210
        /*006e*/ 	.short	0x0014


	//----- nvinfo : EIATTR_SW_WAR
	.align		4
.L_24:
        /*0070*/ 	.byte	0x04, 0x36
        /*0072*/ 	.short	(.L_26 - .L_25)
.L_25:
        /*0074*/ 	.word	0x00000008
.L_26:


//--------------------- .nv.callgraph             --------------------------
	.section	.nv.callgraph,"",@"SHT_CUDA_CALLGRAPH"
	.align	4
	.sectionentsize	8
	.align		4
        /*0000*/ 	.word	0x00000000
	.align		4
        /*0004*/ 	.word	0xffffffff
	.align		4
        /*0008*/ 	.word	0x00000000
	.align		4
        /*000c*/ 	.word	0xfffffffe
	.align		4
        /*0010*/ 	.word	0x00000000
	.align		4
        /*0014*/ 	.word	0xfffffffd
	.align		4
        /*0018*/ 	.word	0x00000000
	.align		4
        /*001c*/ 	.word	0xfffffffc


//--------------------- .nv.constant4             --------------------------
	.section	.nv.constant4,"a",@progbits
	.align	8
	.align		8
.nv.constant4:
        /*0000*/ 	.dword	_$_str


//--------------------- .text.triton_poi_fused_convolution_tanh_7 --------------------------
	.section	.text.triton_poi_fused_convolution_tanh_7,"ax",@progbits
	.align	128
        .global         triton_poi_fused_convolution_tanh_7
        .type           triton_poi_fused_convolution_tanh_7,@function
        .size           triton_poi_fused_convolution_tanh_7,(.L_x_7 - triton_poi_fused_convolution_tanh_7)
        .other          triton_poi_fused_convolution_tanh_7,@"STO_CUDA_ENTRY STV_DEFAULT"
triton_poi_fused_convolution_tanh_7:
.text.triton_poi_fused_convolution_tanh_7:
[----:B------:R-:W0:Y:S02]  /*0000*/  LDC R1, c[0x0][0x28] ;  /* 0x00000a00ff017b82 */ /* 0x000e240000000800 */
[----:B------:R-:W1:Y:S01]  /*0010*/  S2R R0, SR_TID.X ;  /* 0x0000000000007919 */ /* 0x000e620000002100 */
[----:B------:R-:W2:Y:S01]  /*0020*/  LDC.64 R6, c[0x0][0x218] ;  /* 0x00008600ff067b82 */ /* 0x000ea20000000a00 */
[----:B------:R-:W-:Y:S01]  /*0030*/  ULDC.64 UR4, c[0x0][0x208] ;  /* 0x0000820000047ab9 */ /* 0x000fe20000000a00 */
[----:B------:R-:W3:Y:S06]  /*0040*/  S2R R5, SR_CTAID.X ;  /* 0x0000000000057919 */ /* 0x000eec0000002500 */
[----:B------:R-:W4:Y:S01]  /*0050*/  LDC.64 R2, c[0x0][0x210] ;  /* 0x00008400ff027b82 */ /* 0x000f220000000a00 */
[----:B-1----:R-:W-:-:S02]  /*0060*/  SHF.L.U32 R0, R0, 0x1, RZ ;  /* 0x0000000100007819 */ /* 0x002fc400000006ff */
[----:B---3--:R-:W-:Y:S02]  /*0070*/  SHF.R.S32.HI R4, RZ, 0x17, R5 ;  /* 0x00000017ff047819 */ /* 0x008fe40000011405 */
[----:B------:R-:W-:Y:S02]  /*0080*/  LOP3.LUT R0, R0, 0xfe, RZ, 0xc0, !PT ;  /* 0x000000fe00007812 */ /* 0x000fe400078ec0ff */
[----:B------:R-:W-:Y:S02]  /*0090*/  SGXT R4, R4, 0x1 ;  /* 0x000000010404781a */ /* 0x000fe40000000200 */
[----:B------:R-:W-:-:S04]  /*00a0*/  LEA R5, R5, R0, 0x8 ;  /* 0x0000000005057211 */ /* 0x000fc800078e40ff */
[----:B------:R-:W-:Y:S01]  /*00b0*/  LEA.HI R4, R4, R5, RZ, 0xc ;  /* 0x0000000504047211 */ /* 0x000fe200078f60ff */
[----:B----4-:R-:W-:-:S03]  /*00c0*/  IMAD.WIDE R2, R5, 0x4, R2 ;  /* 0x0000000405027825 */ /* 0x010fc600078e0202 */
[----:B------:R-:W-:-:S04]  /*00d0*/  SHF.R.S32.HI R4, RZ, 0xc, R4 ;  /* 0x0000000cff047819 */ /* 0x000fc80000011404 */
[----:B------:R-:W-:-:S04]  /*00e0*/  LEA.HI R0, R4, R4, RZ, 0x2 ;  /* 0x0000000404007211 */ /* 0x000fc800078f10ff */
[----:B------:R-:W-:-:S04]  /*00f0*/  LOP3.LUT R9, R0, 0xfffffffc, RZ, 0xc0, !PT ;  /* 0xfffffffc00097812 */ /* 0x000fc800078ec0ff */
[----:B------:R-:W-:Y:S02]  /*0100*/  IADD3 R9, R4, -R9, RZ ;  /* 0x8000000904097210 */ /* 0x000fe40007ffe0ff */
[----:B------:R-:W3:Y:S03]  /*0110*/  LDG.E.64 R4, desc[UR4][R2.64] ;  /* 0x0000000402047981 */ /* 0x000ee6000c1e1b00 */
[----:B--2---:R-:W-:-:S06]  /*0120*/  IMAD.WIDE R6, R9, 0x4, R6 ;  /* 0x0000000409067825 */ /* 0x004fcc00078e0206 */
[----:B------:R-:W3:Y:S01]  /*0130*/  LDG.E.EL R6, desc[UR4][R6.64] ;  /* 0x0000000406067981 */ /* 0x000ee2000c2e1900 */
[----:B------:R-:W-:Y:S01]  /*0140*/  BSSY B0, `(.L_x_0) ;  /* 0x0000017000007945 */ /* 0x000fe20003800000 */
[----:B---3--:R-:W-:-:S04]  /*0150*/  FADD R8, R4, R6 ;  /* 0x0000000604087221 */ /* 0x008fc80000000000 */
[----:B------:R-:W-:-:S05]  /*0160*/  FADD.FTZ R0, |R8|, -RZ ;  /* 0x800000ff08007221 */ /* 0x000fca0000010200 */
[----:B------:R-:W-:Y:S01]  /*0170*/  FSETP.GE.AND P0, PT, R0, 0.60000002384185791016, PT ;  /* 0x3f19999a0000780b */ /* 0x000fe20003f06000 */
[----:B------:R-:W-:-:S12]  /*0180*/  FADD R4, R5, R6 ;  /* 0x0000000605047221 */ /* 0x000fd80000000000 */
[----:B------:R-:W-:Y:S05]  /*0190*/  @!P0 BRA `(.L_x_1) ;  /* 0x0000000000288947 */ /* 0x000fea0003800000 */
[C---:B------:R-:W-:Y:S01]  /*01a0*/  FMUL R5, R0.reuse, 2.8853900432586669922 ;  /* 0x4038aa3b00057820 */ /* 0x040fe20000400000 */
[----:B------:R-:W-:Y:S01]  /*01b0*/  HFMA2.MMA R6, -RZ, RZ, 1.875, 0 ;  /* 0x3f800000ff067435 */ /* 0x000fe200000001ff */
[----:B------:R-:W-:-:S04]  /*01c0*/  FSETP.GE.AND P0, PT, R0, 9.010913848876953125, PT ;  /* 0x41102cb40000780b */ /* 0x000fc80003f06000 */
[----:B------:R-:W1:Y:S02]  /*01d0*/  MUFU.EX2 R5, R5 ;  /* 0x0000000500057308 */ /* 0x000e640000000800 */
[----:B-1----:R-:W-:-:S06]  /*01e0*/  FADD R7, R5, 1 ;  /* 0x3f80000005077421 */ /* 0x002fcc0000000000 */
[----:B------:R-:W1:Y:S02]  /*01f0*/  MUFU.RCP R7, R7 ;  /* 0x0000000700077308 */ /* 0x000e640000001000 */
[----:B-1----:R-:W-:-:S05]  /*0200*/  FFMA.FTZ R6, R7, -2, R6 ;  /* 0xc000000007067823 */ /* 0x002fca0000010006 */
[----:B------:R-:W-:-:S04]  /*0210*/  FSEL R9, R6, 1, !P0 ;  /* 0x3f80000006097808 */ /* 0x000fc80004000000 */
[----:B------:R-:W-:Y:S01]  /*0220*/  LOP3.LUT R6, R9, 0x80000000, R8, 0xf8, !PT ;  /* 0x8000000009067812 */ /* 0x000fe200078ef808 */
[----:B------:R-:W-:Y:S06]  /*0230*/  BRA `(.L_x_2) ;  /* 0x00000000001c7947 */ /* 0x000fec0003800000 */
.L_x_1:
[----:B------:R-:W-:Y:S01]  /*0240*/  MOV R0, 0x3c80f082 ;  /* 0x3c80f08200007802 */ /* 0x000fe20000000f00 */
[----:B------:R-:W-:-:S04]  /*0250*/  FMUL R5, R8, R8 ;  /* 0x0000000808057220 */ /* 0x000fc80000400000 */
[----:B------:R-:W-:-:S04]  /*0260*/  FFMA.FTZ R0, R5, R0, -0.052303962409496307373 ;  /* 0xbd563cae05007423 */ /* 0x000fc80000010000 */
[----:B------:R-:W-:-:S04]  /*0270*/  FFMA.FTZ R0, R5, R0, 0.1331529766321182251 ;  /* 0x3e08594105007423 */ /* 0x000fc80000010000 */
[----:B------:R-:W-:-:S04]  /*0280*/  FFMA.FTZ R0, R5, R0, -0.33332768082618713379 ;  /* 0xbeaaa9ed05007423 */ /* 0x000fc80000010000 */
[----:B------:R-:W-:-:S04]  /*0290*/  FFMA.FTZ R5, R5, R0, RZ ;  /* 0x0000000005057223 */ /* 0x000fc800000100ff */
[----:B------:R-:W-:-:S07]  /*02a0*/  FFMA.FTZ R6, R8, R5, R8 ;  /* 0x0000000508067223 */ /* 0x000fce0000010008 */
.L_x_2:
[----:B------:R-:W-:Y:S05]  /*02b0*/  BSYNC B0 ;  /* 0x0000000000007941 */ /* 0x000fea0003800000 */
.L_x_0:
[----:B------:R-:W-:Y:S01]  /*02c0*/  FADD.FTZ R9, |R4|, -RZ ;  /* 0x800000ff04097221 */ /* 0x000fe20000010200 */
[----:B------:R-:W-:Y:S04]  /*02d0*/  BSSY B0, `(.L_x_3) ;  /* 0x0000014000007945 */ /* 0x000fe80003800000 */
[----:B------:R-:W-:-:S13]  /*02e0*/  FSETP.GE.AND P0, PT, R9, 0.60000002384185791016, PT ;  /* 0x3f19999a0900780b */ /* 0x000fda0003f06000 */
        /* <DEDUP_REMOVED lines=11> */
.L_x_4:
[----:B------:R-:W-:Y:S01]  /*03a0*/  MOV R0, 0x3c80f082 ;  /* 0x3c80f08200007802 */ /* 0x000fe20000000f00 */
[----:B------:R-:W-:-:S04]  /*03b0*/  FMUL R5, R4, R4 ;  /* 0x0000000404057220 */ /* 0x000fc80000400000 */
[----:B------:R-:W-:-:S04]  /*03c0*/  FFMA.FTZ R0, R5, R0, -0.052303962409496307373 ;  /* 0xbd563cae05007423 */ /* 0x000fc80000010000 */
[----:B------:R-:W-:-:S04]  /*03d0*/  FFMA.FTZ R0, R5, R0, 0.1331529766321182251 ;  /* 0x3e08594105007423 */ /* 0x000fc80000010000 */
[----:B------:R-:W-:-:S04]  /*03e0*/  FFMA.FTZ R0, R5, R0, -0.33332768082618713379 ;  /* 0xbeaaa9ed05007423 */ /* 0x000fc80000010000 */
[----:B------:R-:W-:-:S04]  /*03f0*/  FFMA.FTZ R5, R5, R0, RZ ;  /* 0x0000000005057223 */ /* 0x000fc800000100ff */
[----:B------:R-:W-:-:S07]  /*0400*/  FFMA.FTZ R7, R4, R5, R4 ;  /* 0x0000000504077223 */ /* 0x000fce0000010004 */
.L_x_5:
[----:B------:R-:W-:Y:S05]  /*0410*/  BSYNC B0 ;  /* 0x0000000000007941 */ /* 0x000fea0003800000 */
.L_x_3:
[----:B------:R-:W-:Y:S01]  /*0420*/  STG.E.64 desc[UR4][R2.64], R6 ;  /* 0x0000000602007986 */ /* 0x000fe2000c101b04 */
[----:B------:R-:W-:Y:S05]  /*0430*/  EXIT ;  /* 0x000000000000794d */ /* 0x000fea0003800000 */
.L_x_6:
[----:B------:R-:W-:-:S00]  /*0440*/  BRA `(.L_x_6) ;  /* 0xfffffffc00fc7947 */ /* 0x000fc0000383ffff */
[----:B------:R-:W-:-:S00]  /*0450*/  NOP ;  /* 0x0000000000007918 */ /* 0x000fc00000000000 */
        /* <DEDUP_REMOVED lines=10> */
.L_x_7:


//--------------------- .nv.global.init           --------------------------
	.section	.nv.global.init,"aw",@progbits
.nv.global.init:
	.type		_$_str,@object
	.size		_$_str,(.L_0 - _$_str)
_$_str:
        /*0000*/ 	.byte	0x5f, 0x5f, 0x43, 0x55, 0x44, 0x41, 0x5f, 0x46, 0x54, 0x5a, 0x00
.L_0:


//--------------------- .nv.constant0.triton_poi_fused_convolution_tanh_7 --------------------------
	.section	.nv.constant0.triton_poi_fused_convolution_tanh_7,"a",@progbits
	.sectionflags	@""
	.align	4
.nv.constant0.triton_poi_fused_convolution_tanh_7:
	.zero		548
